//
// Generated by NVIDIA NVVM Compiler
//
// Compiler Build ID: CL-36424714
// Cuda compilation tools, release 13.0, V13.0.88
// Based on NVVM 20.0.0
//

.version 9.0
.target sm_100
.address_size 64

	// .globl	_ZN3cub18CUB_300001_SM_10006detail11EmptyKernelIvEEvv
.global .align 1 .b8 _ZN41_INTERNAL_42c3556f_4_k_cu_ce11f696_1243224cuda3std3__45__cpo5beginE[1];
.global .align 1 .b8 _ZN41_INTERNAL_42c3556f_4_k_cu_ce11f696_1243224cuda3std3__45__cpo3endE[1];
.global .align 1 .b8 _ZN41_INTERNAL_42c3556f_4_k_cu_ce11f696_1243224cuda3std3__45__cpo6cbeginE[1];
.global .align 1 .b8 _ZN41_INTERNAL_42c3556f_4_k_cu_ce11f696_1243224cuda3std3__45__cpo4cendE[1];
.global .align 1 .b8 _ZN41_INTERNAL_42c3556f_4_k_cu_ce11f696_1243224cuda3std3__45__cpo6rbeginE[1];
.global .align 1 .b8 _ZN41_INTERNAL_42c3556f_4_k_cu_ce11f696_1243224cuda3std3__45__cpo4rendE[1];
.global .align 1 .b8 _ZN41_INTERNAL_42c3556f_4_k_cu_ce11f696_1243224cuda3std3__45__cpo7crbeginE[1];
.global .align 1 .b8 _ZN41_INTERNAL_42c3556f_4_k_cu_ce11f696_1243224cuda3std3__45__cpo5crendE[1];
.global .align 1 .b8 _ZN41_INTERNAL_42c3556f_4_k_cu_ce11f696_1243224cuda3std3__443_GLOBAL__N__42c3556f_4_k_cu_ce11f696_1243226ignoreE[1];
.global .align 1 .b8 _ZN41_INTERNAL_42c3556f_4_k_cu_ce11f696_1243224cuda3std3__419piecewise_constructE[1];
.global .align 1 .b8 _ZN41_INTERNAL_42c3556f_4_k_cu_ce11f696_1243224cuda3std3__48in_placeE[1];
.global .align 1 .b8 _ZN41_INTERNAL_42c3556f_4_k_cu_ce11f696_1243224cuda3std3__420unreachable_sentinelE[1];
.global .align 1 .b8 _ZN41_INTERNAL_42c3556f_4_k_cu_ce11f696_1243224cuda3std3__47nulloptE[1];
.global .align 1 .b8 _ZN41_INTERNAL_42c3556f_4_k_cu_ce11f696_1243224cuda3std3__48unexpectE[1];
.global .align 1 .b8 _ZN41_INTERNAL_42c3556f_4_k_cu_ce11f696_1243224cuda3std6ranges3__45__cpo4swapE[1];
.global .align 1 .b8 _ZN41_INTERNAL_42c3556f_4_k_cu_ce11f696_1243224cuda3std6ranges3__45__cpo9iter_moveE[1];
.global .align 1 .b8 _ZN41_INTERNAL_42c3556f_4_k_cu_ce11f696_1243224cuda3std6ranges3__45__cpo5beginE[1];
.global .align 1 .b8 _ZN41_INTERNAL_42c3556f_4_k_cu_ce11f696_1243224cuda3std6ranges3__45__cpo3endE[1];
.global .align 1 .b8 _ZN41_INTERNAL_42c3556f_4_k_cu_ce11f696_1243224cuda3std6ranges3__45__cpo6cbeginE[1];
.global .align 1 .b8 _ZN41_INTERNAL_42c3556f_4_k_cu_ce11f696_1243224cuda3std6ranges3__45__cpo4cendE[1];
.global .align 1 .b8 _ZN41_INTERNAL_42c3556f_4_k_cu_ce11f696_1243224cuda3std6ranges3__45__cpo7advanceE[1];
.global .align 1 .b8 _ZN41_INTERNAL_42c3556f_4_k_cu_ce11f696_1243224cuda3std6ranges3__45__cpo9iter_swapE[1];
.global .align 1 .b8 _ZN41_INTERNAL_42c3556f_4_k_cu_ce11f696_1243224cuda3std6ranges3__45__cpo4nextE[1];
.global .align 1 .b8 _ZN41_INTERNAL_42c3556f_4_k_cu_ce11f696_1243224cuda3std6ranges3__45__cpo4prevE[1];
.global .align 1 .b8 _ZN41_INTERNAL_42c3556f_4_k_cu_ce11f696_1243224cuda3std6ranges3__45__cpo4dataE[1];
.global .align 1 .b8 _ZN41_INTERNAL_42c3556f_4_k_cu_ce11f696_1243224cuda3std6ranges3__45__cpo5cdataE[1];
.global .align 1 .b8 _ZN41_INTERNAL_42c3556f_4_k_cu_ce11f696_1243224cuda3std6ranges3__45__cpo4sizeE[1];
.global .align 1 .b8 _ZN41_INTERNAL_42c3556f_4_k_cu_ce11f696_1243224cuda3std6ranges3__45__cpo5ssizeE[1];
.global .align 1 .b8 _ZN41_INTERNAL_42c3556f_4_k_cu_ce11f696_1243224cuda3std6ranges3__45__cpo8distanceE[1];
.global .align 1 .b8 _ZN41_INTERNAL_42c3556f_4_k_cu_ce11f696_1243226thrust24THRUST_300001_SM_1000_NS8cuda_cub3parE[1];
.global .align 1 .b8 _ZN41_INTERNAL_42c3556f_4_k_cu_ce11f696_1243226thrust24THRUST_300001_SM_1000_NS8cuda_cub10par_nosyncE[1];
.global .align 1 .b8 _ZN41_INTERNAL_42c3556f_4_k_cu_ce11f696_1243226thrust24THRUST_300001_SM_1000_NS6system6detail10sequential3seqE[1];
.global .align 1 .b8 _ZN41_INTERNAL_42c3556f_4_k_cu_ce11f696_1243226thrust24THRUST_300001_SM_1000_NS6system3cpp3parE[1];
.global .align 1 .b8 _ZN41_INTERNAL_42c3556f_4_k_cu_ce11f696_1243226thrust24THRUST_300001_SM_1000_NS12placeholders2_1E[1];
.global .align 1 .b8 _ZN41_INTERNAL_42c3556f_4_k_cu_ce11f696_1243226thrust24THRUST_300001_SM_1000_NS12placeholders2_2E[1];
.global .align 1 .b8 _ZN41_INTERNAL_42c3556f_4_k_cu_ce11f696_1243226thrust24THRUST_300001_SM_1000_NS12placeholders2_3E[1];
.global .align 1 .b8 _ZN41_INTERNAL_42c3556f_4_k_cu_ce11f696_1243226thrust24THRUST_300001_SM_1000_NS12placeholders2_4E[1];
.global .align 1 .b8 _ZN41_INTERNAL_42c3556f_4_k_cu_ce11f696_1243226thrust24THRUST_300001_SM_1000_NS12placeholders2_5E[1];
.global .align 1 .b8 _ZN41_INTERNAL_42c3556f_4_k_cu_ce11f696_1243226thrust24THRUST_300001_SM_1000_NS12placeholders2_6E[1];
.global .align 1 .b8 _ZN41_INTERNAL_42c3556f_4_k_cu_ce11f696_1243226thrust24THRUST_300001_SM_1000_NS12placeholders2_7E[1];
.global .align 1 .b8 _ZN41_INTERNAL_42c3556f_4_k_cu_ce11f696_1243226thrust24THRUST_300001_SM_1000_NS12placeholders2_8E[1];
.global .align 1 .b8 _ZN41_INTERNAL_42c3556f_4_k_cu_ce11f696_1243226thrust24THRUST_300001_SM_1000_NS12placeholders2_9E[1];
.global .align 1 .b8 _ZN41_INTERNAL_42c3556f_4_k_cu_ce11f696_1243226thrust24THRUST_300001_SM_1000_NS12placeholders3_10E[1];
.global .align 1 .b8 _ZN41_INTERNAL_42c3556f_4_k_cu_ce11f696_1243226thrust24THRUST_300001_SM_1000_NS3seqE[1];
.global .align 1 .b8 _ZN41_INTERNAL_42c3556f_4_k_cu_ce11f696_1243226thrust24THRUST_300001_SM_1000_NS6deviceE[1];

.visible .entry _ZN3cub18CUB_300001_SM_10006detail11EmptyKernelIvEEvv()
{


	ret;

}


// ===== COMPILED SASS (sm_100) =====

	.target	sm_100

	.elftype	@"ET_EXEC"


//--------------------- .note.nv.tkinfo           --------------------------
	.section	.note.nv.tkinfo,"",@"SHT_NOTE"
	.sectionflags	@"SHF_NOTE_NV_TKINFO"
	.tkinfo
        /*0018*/ 	.word	0x00000002
        /*0030*/ 	.string	""
        /*0030*/ 	.string	"ptxas"
        /*0030*/ 	.string	"Cuda compilation tools, release 13.0, V13.0.88"
        /*0030*/ 	.string	"Build cuda_13.0.r13.0/compiler.36424714_0"
        /*0030*/ 	.string	"-arch sm_100 -m 64 "



//--------------------- .note.nv.cuinfo           --------------------------
	.section	.note.nv.cuinfo,"",@"SHT_NOTE"
	.sectionflags	@"SHF_NOTE_NV_CUINFO"
        /*0018*/ 	.short	0x0002
        /*001a*/ 	.short	0x0064
        /*001c*/ 	.short	0x0082
	.zero		2


//--------------------- .nv.info                  --------------------------
	.section	.nv.info,"",@"SHT_CUDA_INFO"
	.align	4


	//----- nvinfo : EIATTR_REGCOUNT
	.align		4
        /*0000*/ 	.byte	0x04, 0x2f
        /*0002*/ 	.short	(.L_46 - .L_45)
	.align		4
.L_45:
        /*0004*/ 	.word	index@(_ZN3cub18CUB_300001_SM_10006detail11EmptyKernelIvEEvv)
        /*0008*/ 	.word	0x00000004


	//----- nvinfo : EIATTR_FRAME_SIZE
	.align		4
.L_46:
        /*000c*/ 	.byte	0x04, 0x11
        /*000e*/ 	.short	(.L_48 - .L_47)
	.align		4
.L_47:
        /*0010*/ 	.word	index@(_ZN3cub18CUB_300001_SM_10006detail11EmptyKernelIvEEvv)
        /*0014*/ 	.word	0x00000000


	//----- nvinfo : EIATTR_MIN_STACK_SIZE
	.align		4
.L_48:
        /*0018*/ 	.byte	0x04, 0x12
        /*001a*/ 	.short	(.L_50 - .L_49)
	.align		4
.L_49:
        /*001c*/ 	.word	index@(_ZN3cub18CUB_300001_SM_10006detail11EmptyKernelIvEEvv)
        /*0020*/ 	.word	0x00000000
.L_50:


//--------------------- .nv.compat                --------------------------
	.section	.nv.compat,"",@"SHT_CUDA_COMPAT_INFO"
	.align	4
        /*0000*/ 	.byte	0x02, 0x09, 0x00, 0x00, 0x02, 0x02, 0x01, 0x00, 0x02, 0x05, 0x05, 0x00, 0x03, 0x07, 0x01, 0x01
        /*0010*/ 	.byte	0x02, 0x03, 0x00, 0x00, 0x02, 0x06, 0x01, 0x00, 0x04, 0x0b, 0x08, 0x00, 0x09, 0x00, 0x00, 0x00
        /*0020*/ 	.byte	0x00, 0x00, 0x00, 0x00


//--------------------- .nv.info._ZN3cub18CUB_300001_SM_10006detail11EmptyKernelIvEEvv --------------------------
	.section	.nv.info._ZN3cub18CUB_300001_SM_10006detail11EmptyKernelIvEEvv,"",@"SHT_CUDA_INFO"
	.sectionflags	@""
	.align	4


	//----- nvinfo : EIATTR_CUDA_API_VERSION
	.align		4
        /*0000*/ 	.byte	0x04, 0x37
        /*0002*/ 	.short	(.L_52 - .L_51)
.L_51:
        /*0004*/ 	.word	0x00000082


	//----- nvinfo : EIATTR_SPARSE_MMA_MASK
	.align		4
.L_52:
        /*0008*/ 	.byte	0x03, 0x50
        /*000a*/ 	.short	0x0000


	//----- nvinfo : EIATTR_MAXREG_COUNT
	.align		4
        /*000c*/ 	.byte	0x03, 0x1b
        /*000e*/ 	.short	0x00ff


	//----- nvinfo : EIATTR_MERCURY_ISA_VERSION
	.align		4
        /*0010*/ 	.byte	0x03, 0x5f
        /*0012*/ 	.short	0x0101


	//----- nvinfo : EIATTR_VRC_CTA_INIT_COUNT
	.align		4
        /*0014*/ 	.byte	0x02, 0x4a
	.zero		1
	.zero		1


	//----- nvinfo : EIATTR_EXIT_INSTR_OFFSETS
	.align		4
        /*0018*/ 	.byte	0x04, 0x1c
        /*001a*/ 	.short	(.L_54 - .L_53)


	//   ....[0]....
.L_53:
        /*001c*/ 	.word	0x00000010


	//----- nvinfo : EIATTR_SW_WAR
	.align		4
.L_54:
        /*0020*/ 	.byte	0x04, 0x36
        /*0022*/ 	.short	(.L_56 - .L_55)
.L_55:
        /*0024*/ 	.word	0x00000008
.L_56:


//--------------------- .nv.callgraph             --------------------------
	.section	.nv.callgraph,"",@"SHT_CUDA_CALLGRAPH"
	.align	4
	.sectionentsize	8
	.align		4
        /*0000*/ 	.word	0x00000000
	.align		4
        /*0004*/ 	.word	0xffffffff
	.align		4
        /*0008*/ 	.word	0x00000000
	.align		4
        /*000c*/ 	.word	0xfffffffe
	.align		4
        /*0010*/ 	.word	0x00000000
	.align		4
        /*0014*/ 	.word	0xfffffffd
	.align		4
        /*0018*/ 	.word	0x00000000
	.align		4
        /*001c*/ 	.word	0xfffffffc


//--------------------- .nv.constant4             --------------------------
	.section	.nv.constant4,"a",@progbits
	.align	8
	.align		8
.nv.constant4:
        /*0000*/ 	.dword	_ZN41_INTERNAL_42c3556f_4_k_cu_ce11f696_1248404cuda3std3__45__cpo5beginE
	.align		8
        /*0008*/ 	.dword	_ZN41_INTERNAL_42c3556f_4_k_cu_ce11f696_1248404cuda3std3__45__cpo3endE
	.align		8
        /*0010*/ 	.dword	_ZN41_INTERNAL_42c3556f_4_k_cu_ce11f696_1248404cuda3std3__45__cpo6cbeginE
	.align		8
        /*0018*/ 	.dword	_ZN41_INTERNAL_42c3556f_4_k_cu_ce11f696_1248404cuda3std3__45__cpo4cendE
	.align		8
        /*0020*/ 	.dword	_ZN41_INTERNAL_42c3556f_4_k_cu_ce11f696_1248404cuda3std3__45__cpo6rbeginE
	.align		8
        /*0028*/ 	.dword	_ZN41_INTERNAL_42c3556f_4_k_cu_ce11f696_1248404cuda3std3__45__cpo4rendE
	.align		8
        /*0030*/ 	.dword	_ZN41_INTERNAL_42c3556f_4_k_cu_ce11f696_1248404cuda3std3__45__cpo7crbeginE
	.align		8
        /*0038*/ 	.dword	_ZN41_INTERNAL_42c3556f_4_k_cu_ce11f696_1248404cuda3std3__45__cpo5crendE
	.align		8
        /*0040*/ 	.dword	_ZN41_INTERNAL_42c3556f_4_k_cu_ce11f696_1248404cuda3std3__443_GLOBAL__N__42c3556f_4_k_cu_ce11f696_1248406ignoreE
	.align		8
        /*0048*/ 	.dword	_ZN41_INTERNAL_42c3556f_4_k_cu_ce11f696_1248404cuda3std3__419piecewise_constructE
	.align		8
        /*0050*/ 	.dword	_ZN41_INTERNAL_42c3556f_4_k_cu_ce11f696_1248404cuda3std3__48in_placeE
	.align		8
        /*0058*/ 	.dword	_ZN41_INTERNAL_42c3556f_4_k_cu_ce11f696_1248404cuda3std3__420unreachable_sentinelE
	.align		8
        /*0060*/ 	.dword	_ZN41_INTERNAL_42c3556f_4_k_cu_ce11f696_1248404cuda3std3__47nulloptE
	.align		8
        /*0068*/ 	.dword	_ZN41_INTERNAL_42c3556f_4_k_cu_ce11f696_1248404cuda3std3__48unexpectE
	.align		8
        /*0070*/ 	.dword	_ZN41_INTERNAL_42c3556f_4_k_cu_ce11f696_1248404cuda3std6ranges3__45__cpo4swapE
	.align		8
        /*0078*/ 	.dword	_ZN41_INTERNAL_42c3556f_4_k_cu_ce11f696_1248404cuda3std6ranges3__45__cpo9iter_moveE
	.align		8
        /*0080*/ 	.dword	_ZN41_INTERNAL_42c3556f_4_k_cu_ce11f696_1248404cuda3std6ranges3__45__cpo5beginE
	.align		8
        /*0088*/ 	.dword	_ZN41_INTERNAL_42c3556f_4_k_cu_ce11f696_1248404cuda3std6ranges3__45__cpo3endE
	.align		8
        /*0090*/ 	.dword	_ZN41_INTERNAL_42c3556f_4_k_cu_ce11f696_1248404cuda3std6ranges3__45__cpo6cbeginE
	.align		8
        /*0098*/ 	.dword	_ZN41_INTERNAL_42c3556f_4_k_cu_ce11f696_1248404cuda3std6ranges3__45__cpo4cendE
	.align		8
        /*00a0*/ 	.dword	_ZN41_INTERNAL_42c3556f_4_k_cu_ce11f696_1248404cuda3std6ranges3__45__cpo7advanceE
	.align		8
        /*00a8*/ 	.dword	_ZN41_INTERNAL_42c3556f_4_k_cu_ce11f696_1248404cuda3std6ranges3__45__cpo9iter_swapE
	.align		8
        /*00b0*/ 	.dword	_ZN41_INTERNAL_42c3556f_4_k_cu_ce11f696_1248404cuda3std6ranges3__45__cpo4nextE
	.align		8
        /*00b8*/ 	.dword	_ZN41_INTERNAL_42c3556f_4_k_cu_ce11f696_1248404cuda3std6ranges3__45__cpo4prevE
	.align		8
        /*00c0*/ 	.dword	_ZN41_INTERNAL_42c3556f_4_k_cu_ce11f696_1248404cuda3std6ranges3__45__cpo4dataE
	.align		8
        /*00c8*/ 	.dword	_ZN41_INTERNAL_42c3556f_4_k_cu_ce11f696_1248404cuda3std6ranges3__45__cpo5cdataE
	.align		8
        /*00d0*/ 	.dword	_ZN41_INTERNAL_42c3556f_4_k_cu_ce11f696_1248404cuda3std6ranges3__45__cpo4sizeE
	.align		8
        /*00d8*/ 	.dword	_ZN41_INTERNAL_42c3556f_4_k_cu_ce11f696_1248404cuda3std6ranges3__45__cpo5ssizeE
	.align		8
        /*00e0*/ 	.dword	_ZN41_INTERNAL_42c3556f_4_k_cu_ce11f696_1248404cuda3std6ranges3__45__cpo8distanceE
	.align		8
        /*00e8*/ 	.dword	_ZN41_INTERNAL_42c3556f_4_k_cu_ce11f696_1248406thrust24THRUST_300001_SM_1000_NS8cuda_cub3parE
	.align		8
        /*00f0*/ 	.dword	_ZN41_INTERNAL_42c3556f_4_k_cu_ce11f696_1248406thrust24THRUST_300001_SM_1000_NS8cuda_cub10par_nosyncE
	.align		8
        /*00f8*/ 	.dword	_ZN41_INTERNAL_42c3556f_4_k_cu_ce11f696_1248406thrust24THRUST_300001_SM_1000_NS6system6detail10sequential3seqE
	.align		8
        /*0100*/ 	.dword	_ZN41_INTERNAL_42c3556f_4_k_cu_ce11f696_1248406thrust24THRUST_300001_SM_1000_NS6system3cpp3parE
	.align		8
        /*0108*/ 	.dword	_ZN41_INTERNAL_42c3556f_4_k_cu_ce11f696_1248406thrust24THRUST_300001_SM_1000_NS12placeholders2_1E
	.align		8
        /*0110*/ 	.dword	_ZN41_INTERNAL_42c3556f_4_k_cu_ce11f696_1248406thrust24THRUST_300001_SM_1000_NS12placeholders2_2E
	.align		8
        /*0118*/ 	.dword	_ZN41_INTERNAL_42c3556f_4_k_cu_ce11f696_1248406thrust24THRUST_300001_SM_1000_NS12placeholders2_3E
	.align		8
        /*0120*/ 	.dword	_ZN41_INTERNAL_42c3556f_4_k_cu_ce11f696_1248406thrust24THRUST_300001_SM_1000_NS12placeholders2_4E
	.align		8
        /*0128*/ 	.dword	_ZN41_INTERNAL_42c3556f_4_k_cu_ce11f696_1248406thrust24THRUST_300001_SM_1000_NS12placeholders2_5E
	.align		8
        /*0130*/ 	.dword	_ZN41_INTERNAL_42c3556f_4_k_cu_ce11f696_1248406thrust24THRUST_300001_SM_1000_NS12placeholders2_6E
	.align		8
        /*0138*/ 	.dword	_ZN41_INTERNAL_42c3556f_4_k_cu_ce11f696_1248406thrust24THRUST_300001_SM_1000_NS12placeholders2_7E
	.align		8
        /*0140*/ 	.dword	_ZN41_INTERNAL_42c3556f_4_k_cu_ce11f696_1248406thrust24THRUST_300001_SM_1000_NS12placeholders2_8E
	.align		8
        /*0148*/ 	.dword	_ZN41_INTERNAL_42c3556f_4_k_cu_ce11f696_1248406thrust24THRUST_300001_SM_1000_NS12placeholders2_9E
	.align		8
        /*0150*/ 	.dword	_ZN41_INTERNAL_42c3556f_4_k_cu_ce11f696_1248406thrust24THRUST_300001_SM_1000_NS12placeholders3_10E
	.align		8
        /*0158*/ 	.dword	_ZN41_INTERNAL_42c3556f_4_k_cu_ce11f696_1248406thrust24THRUST_300001_SM_1000_NS3seqE
	.align		8
        /*0160*/ 	.dword	_ZN41_INTERNAL_42c3556f_4_k_cu_ce11f696_1248406thrust24THRUST_300001_SM_1000_NS6deviceE


//--------------------- .text._ZN3cub18CUB_300001_SM_10006detail11EmptyKernelIvEEvv --------------------------
	.section	.text._ZN3cub18CUB_300001_SM_10006detail11EmptyKernelIvEEvv,"ax",@progbits
	.align	128
        .global         _ZN3cub18CUB_300001_SM_10006detail11EmptyKernelIvEEvv
        .type           _ZN3cub18CUB_300001_SM_10006detail11EmptyKernelIvEEvv,@function
        .size           _ZN3cub18CUB_300001_SM_10006detail11EmptyKernelIvEEvv,(.L_x_1 - _ZN3cub18CUB_300001_SM_10006detail11EmptyKernelIvEEvv)
        .other          _ZN3cub18CUB_300001_SM_10006detail11EmptyKernelIvEEvv,@"STO_CUDA_ENTRY STV_DEFAULT"
_ZN3cub18CUB_300001_SM_10006detail11EmptyKernelIvEEvv:
.text._ZN3cub18CUB_300001_SM_10006detail11EmptyKernelIvEEvv:
[----:B------:R-:W-:Y:S01]  /*0000*/  LDC R1, c[0x0][0x37c] ;  /* 0x0000df00ff017b82 */ /* 0x000fe20000000800 */
[----:B------:R-:W-:Y:S05]  /*0010*/  EXIT ;  /* 0x000000000000794d */ /* 0x000fea0003800000 */
.L_x_0:
[----:B------:R-:W-:-:S00]  /*0020*/  BRA `(.L_x_0) ;  /* 0xfffffffc00fc7947 */ /* 0x000fc0000383ffff */
[----:B------:R-:W-:-:S00]  /*0030*/  NOP ;  /* 0x0000000000007918 */ /* 0x000fc00000000000 */
        /* <DEDUP_REMOVED lines=12> */
.L_x_1:


//--------------------- .nv.shared.reserved.0     --------------------------
	.section	.nv.shared.reserved.0,"aw",@nobits
	.weak		__nv_reservedSMEM_offset_0_alias
	.size		__nv_reservedSMEM_offset_0_alias, 0, 64
	.other		__nv_reservedSMEM_offset_0_alias,@"STO_CUDA_RESERVED_SHARED STV_DEFAULT"
__nv_reservedSMEM_offset_0_alias:
	.zero		0
	.zero		64


//--------------------- .nv.global                --------------------------
	.section	.nv.global,"aw",@nobits
.nv.global:
	.type		_ZN41_INTERNAL_42c3556f_4_k_cu_ce11f696_1248406thrust24THRUST_300001_SM_1000_NS12placeholders2_8E,@object
	.size		_ZN41_INTERNAL_42c3556f_4_k_cu_ce11f696_1248406thrust24THRUST_300001_SM_1000_NS12placeholders2_8E,(_ZN41_INTERNAL_42c3556f_4_k_cu_ce11f696_1248404cuda3std3__443_GLOBAL__N__42c3556f_4_k_cu_ce11f696_1248406ignoreE - _ZN41_INTERNAL_42c3556f_4_k_cu_ce11f696_1248406thrust24THRUST_300001_SM_1000_NS12placeholders2_8E)
_ZN41_INTERNAL_42c3556f_4_k_cu_ce11f696_1248406thrust24THRUST_300001_SM_1000_NS12placeholders2_8E:
	.zero		1
	.type		_ZN41_INTERNAL_42c3556f_4_k_cu_ce11f696_1248404cuda3std3__443_GLOBAL__N__42c3556f_4_k_cu_ce11f696_1248406ignoreE,@object
	.size		_ZN41_INTERNAL_42c3556f_4_k_cu_ce11f696_1248404cuda3std3__443_GLOBAL__N__42c3556f_4_k_cu_ce11f696_1248406ignoreE,(_ZN41_INTERNAL_42c3556f_4_k_cu_ce11f696_1248404cuda3std6ranges3__45__cpo4dataE - _ZN41_INTERNAL_42c3556f_4_k_cu_ce11f696_1248404cuda3std3__443_GLOBAL__N__42c3556f_4_k_cu_ce11f696_1248406ignoreE)
_ZN41_INTERNAL_42c3556f_4_k_cu_ce11f696_1248404cuda3std3__443_GLOBAL__N__42c3556f_4_k_cu_ce11f696_1248406ignoreE:
	.zero		1
	.type		_ZN41_INTERNAL_42c3556f_4_k_cu_ce11f696_1248404cuda3std6ranges3__45__cpo4dataE,@object
	.size		_ZN41_INTERNAL_42c3556f_4_k_cu_ce11f696_1248404cuda3std6ranges3__45__cpo4dataE,(_ZN41_INTERNAL_42c3556f_4_k_cu_ce11f696_1248406thrust24THRUST_300001_SM_1000_NS6system3cpp3parE - _ZN41_INTERNAL_42c3556f_4_k_cu_ce11f696_1248404cuda3std6ranges3__45__cpo4dataE)
_ZN41_INTERNAL_42c3556f_4_k_cu_ce11f696_1248404cuda3std6ranges3__45__cpo4dataE:
	.zero		1
	.type		_ZN41_INTERNAL_42c3556f_4_k_cu_ce11f696_1248406thrust24THRUST_300001_SM_1000_NS6system3cpp3parE,@object
	.size		_ZN41_INTERNAL_42c3556f_4_k_cu_ce11f696_1248406thrust24THRUST_300001_SM_1000_NS6system3cpp3parE,(_ZN41_INTERNAL_42c3556f_4_k_cu_ce11f696_1248404cuda3std3__45__cpo5beginE - _ZN41_INTERNAL_42c3556f_4_k_cu_ce11f696_1248406thrust24THRUST_300001_SM_1000_NS6system3cpp3parE)
_ZN41_INTERNAL_42c3556f_4_k_cu_ce11f696_1248406thrust24THRUST_300001_SM_1000_NS6system3cpp3parE:
	.zero		1
	.type		_ZN41_INTERNAL_42c3556f_4_k_cu_ce11f696_1248404cuda3std3__45__cpo5beginE,@object
	.size		_ZN41_INTERNAL_42c3556f_4_k_cu_ce11f696_1248404cuda3std3__45__cpo5beginE,(_ZN41_INTERNAL_42c3556f_4_k_cu_ce11f696_1248404cuda3std6ranges3__45__cpo5beginE - _ZN41_INTERNAL_42c3556f_4_k_cu_ce11f696_1248404cuda3std3__45__cpo5beginE)
_ZN41_INTERNAL_42c3556f_4_k_cu_ce11f696_1248404cuda3std3__45__cpo5beginE:
	.zero		1
	.type		_ZN41_INTERNAL_42c3556f_4_k_cu_ce11f696_1248404cuda3std6ranges3__45__cpo5beginE,@object
	.size		_ZN41_INTERNAL_42c3556f_4_k_cu_ce11f696_1248404cuda3std6ranges3__45__cpo5beginE,(_ZN41_INTERNAL_42c3556f_4_k_cu_ce11f696_1248406thrust24THRUST_300001_SM_1000_NS6deviceE - _ZN41_INTERNAL_42c3556f_4_k_cu_ce11f696_1248404cuda3std6ranges3__45__cpo5beginE)
_ZN41_INTERNAL_42c3556f_4_k_cu_ce11f696_1248404cuda3std6ranges3__45__cpo5beginE:
	.zero		1
	.type		_ZN41_INTERNAL_42c3556f_4_k_cu_ce11f696_1248406thrust24THRUST_300001_SM_1000_NS6deviceE,@object
	.size		_ZN41_INTERNAL_42c3556f_4_k_cu_ce11f696_1248406thrust24THRUST_300001_SM_1000_NS6deviceE,(_ZN41_INTERNAL_42c3556f_4_k_cu_ce11f696_1248404cuda3std3__47nulloptE - _ZN41_INTERNAL_42c3556f_4_k_cu_ce11f696_1248406thrust24THRUST_300001_SM_1000_NS6deviceE)
_ZN41_INTERNAL_42c3556f_4_k_cu_ce11f696_1248406thrust24THRUST_300001_SM_1000_NS6deviceE:
	.zero		1
	.type		_ZN41_INTERNAL_42c3556f_4_k_cu_ce11f696_1248404cuda3std3__47nulloptE,@object
	.size		_ZN41_INTERNAL_42c3556f_4_k_cu_ce11f696_1248404cuda3std3__47nulloptE,(_ZN41_INTERNAL_42c3556f_4_k_cu_ce11f696_1248404cuda3std6ranges3__45__cpo8distanceE - _ZN41_INTERNAL_42c3556f_4_k_cu_ce11f696_1248404cuda3std3__47nulloptE)
_ZN41_INTERNAL_42c3556f_4_k_cu_ce11f696_1248404cuda3std3__47nulloptE:
	.zero		1
	.type		_ZN41_INTERNAL_42c3556f_4_k_cu_ce11f696_1248404cuda3std6ranges3__45__cpo8distanceE,@object
	.size		_ZN41_INTERNAL_42c3556f_4_k_cu_ce11f696_1248404cuda3std6ranges3__45__cpo8distanceE,(_ZN41_INTERNAL_42c3556f_4_k_cu_ce11f696_1248406thrust24THRUST_300001_SM_1000_NS12placeholders2_4E - _ZN41_INTERNAL_42c3556f_4_k_cu_ce11f696_1248404cuda3std6ranges3__45__cpo8distanceE)
_ZN41_INTERNAL_42c3556f_4_k_cu_ce11f696_1248404cuda3std6ranges3__45__cpo8distanceE:
	.zero		1
	.type		_ZN41_INTERNAL_42c3556f_4_k_cu_ce11f696_1248406thrust24THRUST_300001_SM_1000_NS12placeholders2_4E,@object
	.size		_ZN41_INTERNAL_42c3556f_4_k_cu_ce11f696_1248406thrust24THRUST_300001_SM_1000_NS12placeholders2_4E,(_ZN41_INTERNAL_42c3556f_4_k_cu_ce11f696_1248404cuda3std3__45__cpo6rbeginE - _ZN41_INTERNAL_42c3556f_4_k_cu_ce11f696_1248406thrust24THRUST_300001_SM_1000_NS12placeholders2_4E)
_ZN41_INTERNAL_42c3556f_4_k_cu_ce11f696_1248406thrust24THRUST_300001_SM_1000_NS12placeholders2_4E:
	.zero		1
	.type		_ZN41_INTERNAL_42c3556f_4_k_cu_ce11f696_1248404cuda3std3__45__cpo6rbeginE,@object
	.size		_ZN41_INTERNAL_42c3556f_4_k_cu_ce11f696_1248404cuda3std3__45__cpo6rbeginE,(_ZN41_INTERNAL_42c3556f_4_k_cu_ce11f696_1248404cuda3std6ranges3__45__cpo7advanceE - _ZN41_INTERNAL_42c3556f_4_k_cu_ce11f696_1248404cuda3std3__45__cpo6rbeginE)
_ZN41_INTERNAL_42c3556f_4_k_cu_ce11f696_1248404cuda3std3__45__cpo6rbeginE:
	.zero		1
	.type		_ZN41_INTERNAL_42c3556f_4_k_cu_ce11f696_1248404cuda3std6ranges3__45__cpo7advanceE,@object
	.size		_ZN41_INTERNAL_42c3556f_4_k_cu_ce11f696_1248404cuda3std6ranges3__45__cpo7advanceE,(_ZN41_INTERNAL_42c3556f_4_k_cu_ce11f696_1248406thrust24THRUST_300001_SM_1000_NS12placeholders3_10E - _ZN41_INTERNAL_42c3556f_4_k_cu_ce11f696_1248404cuda3std6ranges3__45__cpo7advanceE)
_ZN41_INTERNAL_42c3556f_4_k_cu_ce11f696_1248404cuda3std6ranges3__45__cpo7advanceE:
	.zero		1
	.type		_ZN41_INTERNAL_42c3556f_4_k_cu_ce11f696_1248406thrust24THRUST_300001_SM_1000_NS12placeholders3_10E,@object
	.size		_ZN41_INTERNAL_42c3556f_4_k_cu_ce11f696_1248406thrust24THRUST_300001_SM_1000_NS12placeholders3_10E,(_ZN41_INTERNAL_42c3556f_4_k_cu_ce11f696_1248404cuda3std3__48in_placeE - _ZN41_INTERNAL_42c3556f_4_k_cu_ce11f696_1248406thrust24THRUST_300001_SM_1000_NS12placeholders3_10E)
_ZN41_INTERNAL_42c3556f_4_k_cu_ce11f696_1248406thrust24THRUST_300001_SM_1000_NS12placeholders3_10E:
	.zero		1
	.type		_ZN41_INTERNAL_42c3556f_4_k_cu_ce11f696_1248404cuda3std3__48in_placeE,@object
	.size		_ZN41_INTERNAL_42c3556f_4_k_cu_ce11f696_1248404cuda3std3__48in_placeE,(_ZN41_INTERNAL_42c3556f_4_k_cu_ce11f696_1248404cuda3std6ranges3__45__cpo4sizeE - _ZN41_INTERNAL_42c3556f_4_k_cu_ce11f696_1248404cuda3std3__48in_placeE)
_ZN41_INTERNAL_42c3556f_4_k_cu_ce11f696_1248404cuda3std3__48in_placeE:
	.zero		1
	.type		_ZN41_INTERNAL_42c3556f_4_k_cu_ce11f696_1248404cuda3std6ranges3__45__cpo4sizeE,@object
	.size		_ZN41_INTERNAL_42c3556f_4_k_cu_ce11f696_1248404cuda3std6ranges3__45__cpo4sizeE,(_ZN41_INTERNAL_42c3556f_4_k_cu_ce11f696_1248406thrust24THRUST_300001_SM_1000_NS12placeholders2_2E - _ZN41_INTERNAL_42c3556f_4_k_cu_ce11f696_1248404cuda3std6ranges3__45__cpo4sizeE)
_ZN41_INTERNAL_42c3556f_4_k_cu_ce11f696_1248404cuda3std6ranges3__45__cpo4sizeE:
	.zero		1
	.type		_ZN41_INTERNAL_42c3556f_4_k_cu_ce11f696_1248406thrust24THRUST_300001_SM_1000_NS12placeholders2_2E,@object
	.size		_ZN41_INTERNAL_42c3556f_4_k_cu_ce11f696_1248406thrust24THRUST_300001_SM_1000_NS12placeholders2_2E,(_ZN41_INTERNAL_42c3556f_4_k_cu_ce11f696_1248404cuda3std3__45__cpo6cbeginE - _ZN41_INTERNAL_42c3556f_4_k_cu_ce11f696_1248406thrust24THRUST_300001_SM_1000_NS12placeholders2_2E)
_ZN41_INTERNAL_42c3556f_4_k_cu_ce11f696_1248406thrust24THRUST_300001_SM_1000_NS12placeholders2_2E:
	.zero		1
	.type		_ZN41_INTERNAL_42c3556f_4_k_cu_ce11f696_1248404cuda3std3__45__cpo6cbeginE,@object
	.size		_ZN41_INTERNAL_42c3556f_4_k_cu_ce11f696_1248404cuda3std3__45__cpo6cbeginE,(_ZN41_INTERNAL_42c3556f_4_k_cu_ce11f696_1248404cuda3std6ranges3__45__cpo6cbeginE - _ZN41_INTERNAL_42c3556f_4_k_cu_ce11f696_1248404cuda3std3__45__cpo6cbeginE)
_ZN41_INTERNAL_42c3556f_4_k_cu_ce11f696_1248404cuda3std3__45__cpo6cbeginE:
	.zero		1
	.type		_ZN41_INTERNAL_42c3556f_4_k_cu_ce11f696_1248404cuda3std6ranges3__45__cpo6cbeginE,@object
	.size		_ZN41_INTERNAL_42c3556f_4_k_cu_ce11f696_1248404cuda3std6ranges3__45__cpo6cbeginE,(_ZN41_INTERNAL_42c3556f_4_k_cu_ce11f696_1248406thrust24THRUST_300001_SM_1000_NS12placeholders2_6E - _ZN41_INTERNAL_42c3556f_4_k_cu_ce11f696_1248404cuda3std6ranges3__45__cpo6cbeginE)
_ZN41_INTERNAL_42c3556f_4_k_cu_ce11f696_1248404cuda3std6ranges3__45__cpo6cbeginE:
	.zero		1
	.type		_ZN41_INTERNAL_42c3556f_4_k_cu_ce11f696_1248406thrust24THRUST_300001_SM_1000_NS12placeholders2_6E,@object
	.size		_ZN41_INTERNAL_42c3556f_4_k_cu_ce11f696_1248406thrust24THRUST_300001_SM_1000_NS12placeholders2_6E,(_ZN41_INTERNAL_42c3556f_4_k_cu_ce11f696_1248404cuda3std3__45__cpo7crbeginE - _ZN41_INTERNAL_42c3556f_4_k_cu_ce11f696_1248406thrust24THRUST_300001_SM_1000_NS12placeholders2_6E)
_ZN41_INTERNAL_42c3556f_4_k_cu_ce11f696_1248406thrust24THRUST_300001_SM_1000_NS12placeholders2_6E:
	.zero		1
	.type		_ZN41_INTERNAL_42c3556f_4_k_cu_ce11f696_1248404cuda3std3__45__cpo7crbeginE,@object
	.size		_ZN41_INTERNAL_42c3556f_4_k_cu_ce11f696_1248404cuda3std3__45__cpo7crbeginE,(_ZN41_INTERNAL_42c3556f_4_k_cu_ce11f696_1248404cuda3std6ranges3__45__cpo4nextE - _ZN41_INTERNAL_42c3556f_4_k_cu_ce11f696_1248404cuda3std3__45__cpo7crbeginE)
_ZN41_INTERNAL_42c3556f_4_k_cu_ce11f696_1248404cuda3std3__45__cpo7crbeginE:
	.zero		1
	.type		_ZN41_INTERNAL_42c3556f_4_k_cu_ce11f696_1248404cuda3std6ranges3__45__cpo4nextE,@object
	.size		_ZN41_INTERNAL_42c3556f_4_k_cu_ce11f696_1248404cuda3std6ranges3__45__cpo4nextE,(_ZN41_INTERNAL_42c3556f_4_k_cu_ce11f696_1248404cuda3std6ranges3__45__cpo4swapE - _ZN41_INTERNAL_42c3556f_4_k_cu_ce11f696_1248404cuda3std6ranges3__45__cpo4nextE)
_ZN41_INTERNAL_42c3556f_4_k_cu_ce11f696_1248404cuda3std6ranges3__45__cpo4nextE:
	.zero		1
	.type		_ZN41_INTERNAL_42c3556f_4_k_cu_ce11f696_1248404cuda3std6ranges3__45__cpo4swapE,@object
	.size		_ZN41_INTERNAL_42c3556f_4_k_cu_ce11f696_1248404cuda3std6ranges3__45__cpo4swapE,(_ZN41_INTERNAL_42c3556f_4_k_cu_ce11f696_1248406thrust24THRUST_300001_SM_1000_NS8cuda_cub10par_nosyncE - _ZN41_INTERNAL_42c3556f_4_k_cu_ce11f696_1248404cuda3std6ranges3__45__cpo4swapE)
_ZN41_INTERNAL_42c3556f_4_k_cu_ce11f696_1248404cuda3std6ranges3__45__cpo4swapE:
	.zero		1
	.type		_ZN41_INTERNAL_42c3556f_4_k_cu_ce11f696_1248406thrust24THRUST_300001_SM_1000_NS8cuda_cub10par_nosyncE,@object
	.size		_ZN41_INTERNAL_42c3556f_4_k_cu_ce11f696_1248406thrust24THRUST_300001_SM_1000_NS8cuda_cub10par_nosyncE,(_ZN41_INTERNAL_42c3556f_4_k_cu_ce11f696_1248406thrust24THRUST_300001_SM_1000_NS3seqE - _ZN41_INTERNAL_42c3556f_4_k_cu_ce11f696_1248406thrust24THRUST_300001_SM_1000_NS8cuda_cub10par_nosyncE)
_ZN41_INTERNAL_42c3556f_4_k_cu_ce11f696_1248406thrust24THRUST_300001_SM_1000_NS8cuda_cub10par_nosyncE:
	.zero		1
	.type		_ZN41_INTERNAL_42c3556f_4_k_cu_ce11f696_1248406thrust24THRUST_300001_SM_1000_NS3seqE,@object
	.size		_ZN41_INTERNAL_42c3556f_4_k_cu_ce11f696_1248406thrust24THRUST_300001_SM_1000_NS3seqE,(_ZN41_INTERNAL_42c3556f_4_k_cu_ce11f696_1248404cuda3std3__420unreachable_sentinelE - _ZN41_INTERNAL_42c3556f_4_k_cu_ce11f696_1248406thrust24THRUST_300001_SM_1000_NS3seqE)
_ZN41_INTERNAL_42c3556f_4_k_cu_ce11f696_1248406thrust24THRUST_300001_SM_1000_NS3seqE:
	.zero		1
	.type		_ZN41_INTERNAL_42c3556f_4_k_cu_ce11f696_1248404cuda3std3__420unreachable_sentinelE,@object
	.size		_ZN41_INTERNAL_42c3556f_4_k_cu_ce11f696_1248404cuda3std3__420unreachable_sentinelE,(_ZN41_INTERNAL_42c3556f_4_k_cu_ce11f696_1248404cuda3std6ranges3__45__cpo5ssizeE - _ZN41_INTERNAL_42c3556f_4_k_cu_ce11f696_1248404cuda3std3__420unreachable_sentinelE)
_ZN41_INTERNAL_42c3556f_4_k_cu_ce11f696_1248404cuda3std3__420unreachable_sentinelE:
	.zero		1
	.type		_ZN41_INTERNAL_42c3556f_4_k_cu_ce11f696_1248404cuda3std6ranges3__45__cpo5ssizeE,@object
	.size		_ZN41_INTERNAL_42c3556f_4_k_cu_ce11f696_1248404cuda3std6ranges3__45__cpo5ssizeE,(_ZN41_INTERNAL_42c3556f_4_k_cu_ce11f696_1248406thrust24THRUST_300001_SM_1000_NS12placeholders2_3E - _ZN41_INTERNAL_42c3556f_4_k_cu_ce11f696_1248404cuda3std6ranges3__45__cpo5ssizeE)
_ZN41_INTERNAL_42c3556f_4_k_cu_ce11f696_1248404cuda3std6ranges3__45__cpo5ssizeE:
	.zero		1
	.type		_ZN41_INTERNAL_42c3556f_4_k_cu_ce11f696_1248406thrust24THRUST_300001_SM_1000_NS12placeholders2_3E,@object
	.size		_ZN41_INTERNAL_42c3556f_4_k_cu_ce11f696_1248406thrust24THRUST_300001_SM_1000_NS12placeholders2_3E,(_ZN41_INTERNAL_42c3556f_4_k_cu_ce11f696_1248404cuda3std3__45__cpo4cendE - _ZN41_INTERNAL_42c3556f_4_k_cu_ce11f696_1248406thrust24THRUST_300001_SM_1000_NS12placeholders2_3E)
_ZN41_INTERNAL_42c3556f_4_k_cu_ce11f696_1248406thrust24THRUST_300001_SM_1000_NS12placeholders2_3E:
	.zero		1
	.type		_ZN41_INTERNAL_42c3556f_4_k_cu_ce11f696_1248404cuda3std3__45__cpo4cendE,@object
	.size		_ZN41_INTERNAL_42c3556f_4_k_cu_ce11f696_1248404cuda3std3__45__cpo4cendE,(_ZN41_INTERNAL_42c3556f_4_k_cu_ce11f696_1248404cuda3std6ranges3__45__cpo4cendE - _ZN41_INTERNAL_42c3556f_4_k_cu_ce11f696_1248404cuda3std3__45__cpo4cendE)
_ZN41_INTERNAL_42c3556f_4_k_cu_ce11f696_1248404cuda3std3__45__cpo4cendE:
	.zero		1
	.type		_ZN41_INTERNAL_42c3556f_4_k_cu_ce11f696_1248404cuda3std6ranges3__45__cpo4cendE,@object
	.size		_ZN41_INTERNAL_42c3556f_4_k_cu_ce11f696_1248404cuda3std6ranges3__45__cpo4cendE,(_ZN41_INTERNAL_42c3556f_4_k_cu_ce11f696_1248406thrust24THRUST_300001_SM_1000_NS12placeholders2_7E - _ZN41_INTERNAL_42c3556f_4_k_cu_ce11f696_1248404cuda3std6ranges3__45__cpo4cendE)
_ZN41_INTERNAL_42c3556f_4_k_cu_ce11f696_1248404cuda3std6ranges3__45__cpo4cendE:
	.zero		1
	.type		_ZN41_INTERNAL_42c3556f_4_k_cu_ce11f696_1248406thrust24THRUST_300001_SM_1000_NS12placeholders2_7E,@object
	.size		_ZN41_INTERNAL_42c3556f_4_k_cu_ce11f696_1248406thrust24THRUST_300001_SM_1000_NS12placeholders2_7E,(_ZN41_INTERNAL_42c3556f_4_k_cu_ce11f696_1248404cuda3std3__45__cpo5crendE - _ZN41_INTERNAL_42c3556f_4_k_cu_ce11f696_1248406thrust24THRUST_300001_SM_1000_NS12placeholders2_7E)
_ZN41_INTERNAL_42c3556f_4_k_cu_ce11f696_1248406thrust24THRUST_300001_SM_1000_NS12placeholders2_7E:
	.zero		1
	.type		_ZN41_INTERNAL_42c3556f_4_k_cu_ce11f696_1248404cuda3std3__45__cpo5crendE,@object
	.size		_ZN41_INTERNAL_42c3556f_4_k_cu_ce11f696_1248404cuda3std3__45__cpo5crendE,(_ZN41_INTERNAL_42c3556f_4_k_cu_ce11f696_1248404cuda3std6ranges3__45__cpo4prevE - _ZN41_INTERNAL_42c3556f_4_k_cu_ce11f696_1248404cuda3std3__45__cpo5crendE)
_ZN41_INTERNAL_42c3556f_4_k_cu_ce11f696_1248404cuda3std3__45__cpo5crendE:
	.zero		1
	.type		_ZN41_INTERNAL_42c3556f_4_k_cu_ce11f696_1248404cuda3std6ranges3__45__cpo4prevE,@object
	.size		_ZN41_INTERNAL_42c3556f_4_k_cu_ce11f696_1248404cuda3std6ranges3__45__cpo4prevE,(_ZN41_INTERNAL_42c3556f_4_k_cu_ce11f696_1248404cuda3std6ranges3__45__cpo9iter_moveE - _ZN41_INTERNAL_42c3556f_4_k_cu_ce11f696_1248404cuda3std6ranges3__45__cpo4prevE)
_ZN41_INTERNAL_42c3556f_4_k_cu_ce11f696_1248404cuda3std6ranges3__45__cpo4prevE:
	.zero		1
	.type		_ZN41_INTERNAL_42c3556f_4_k_cu_ce11f696_1248404cuda3std6ranges3__45__cpo9iter_moveE,@object
	.size		_ZN41_INTERNAL_42c3556f_4_k_cu_ce11f696_1248404cuda3std6ranges3__45__cpo9iter_moveE,(_ZN41_INTERNAL_42c3556f_4_k_cu_ce11f696_1248406thrust24THRUST_300001_SM_1000_NS6system6detail10sequential3seqE - _ZN41_INTERNAL_42c3556f_4_k_cu_ce11f696_1248404cuda3std6ranges3__45__cpo9iter_moveE)
_ZN41_INTERNAL_42c3556f_4_k_cu_ce11f696_1248404cuda3std6ranges3__45__cpo9iter_moveE:
	.zero		1
	.type		_ZN41_INTERNAL_42c3556f_4_k_cu_ce11f696_1248406thrust24THRUST_300001_SM_1000_NS6system6detail10sequential3seqE,@object
	.size		_ZN41_INTERNAL_42c3556f_4_k_cu_ce11f696_1248406thrust24THRUST_300001_SM_1000_NS6system6detail10sequential3seqE,(_ZN41_INTERNAL_42c3556f_4_k_cu_ce11f696_1248406thrust24THRUST_300001_SM_1000_NS12placeholders2_9E - _ZN41_INTERNAL_42c3556f_4_k_cu_ce11f696_1248406thrust24THRUST_300001_SM_1000_NS6system6detail10sequential3seqE)
_ZN41_INTERNAL_42c3556f_4_k_cu_ce11f696_1248406thrust24THRUST_300001_SM_1000_NS6system6detail10sequential3seqE:
	.zero		1
	.type		_ZN41_INTERNAL_42c3556f_4_k_cu_ce11f696_1248406thrust24THRUST_300001_SM_1000_NS12placeholders2_9E,@object
	.size		_ZN41_INTERNAL_42c3556f_4_k_cu_ce11f696_1248406thrust24THRUST_300001_SM_1000_NS12placeholders2_9E,(_ZN41_INTERNAL_42c3556f_4_k_cu_ce11f696_1248404cuda3std3__419piecewise_constructE - _ZN41_INTERNAL_42c3556f_4_k_cu_ce11f696_1248406thrust24THRUST_300001_SM_1000_NS12placeholders2_9E)
_ZN41_INTERNAL_42c3556f_4_k_cu_ce11f696_1248406thrust24THRUST_300001_SM_1000_NS12placeholders2_9E:
	.zero		1
	.type		_ZN41_INTERNAL_42c3556f_4_k_cu_ce11f696_1248404cuda3std3__419piecewise_constructE,@object
	.size		_ZN41_INTERNAL_42c3556f_4_k_cu_ce11f696_1248404cuda3std3__419piecewise_constructE,(_ZN41_INTERNAL_42c3556f_4_k_cu_ce11f696_1248404cuda3std6ranges3__45__cpo5cdataE - _ZN41_INTERNAL_42c3556f_4_k_cu_ce11f696_1248404cuda3std3__419piecewise_constructE)
_ZN41_INTERNAL_42c3556f_4_k_cu_ce11f696_1248404cuda3std3__419piecewise_constructE:
	.zero		1
	.type		_ZN41_INTERNAL_42c3556f_4_k_cu_ce11f696_1248404cuda3std6ranges3__45__cpo5cdataE,@object
	.size		_ZN41_INTERNAL_42c3556f_4_k_cu_ce11f696_1248404cuda3std6ranges3__45__cpo5cdataE,(_ZN41_INTERNAL_42c3556f_4_k_cu_ce11f696_1248406thrust24THRUST_300001_SM_1000_NS12placeholders2_1E - _ZN41_INTERNAL_42c3556f_4_k_cu_ce11f696_1248404cuda3std6ranges3__45__cpo5cdataE)
_ZN41_INTERNAL_42c3556f_4_k_cu_ce11f696_1248404cuda3std6ranges3__45__cpo5cdataE:
	.zero		1
	.type		_ZN41_INTERNAL_42c3556f_4_k_cu_ce11f696_1248406thrust24THRUST_300001_SM_1000_NS12placeholders2_1E,@object
	.size		_ZN41_INTERNAL_42c3556f_4_k_cu_ce11f696_1248406thrust24THRUST_300001_SM_1000_NS12placeholders2_1E,(_ZN41_INTERNAL_42c3556f_4_k_cu_ce11f696_1248404cuda3std3__45__cpo3endE - _ZN41_INTERNAL_42c3556f_4_k_cu_ce11f696_1248406thrust24THRUST_300001_SM_1000_NS12placeholders2_1E)
_ZN41_INTERNAL_42c3556f_4_k_cu_ce11f696_1248406thrust24THRUST_300001_SM_1000_NS12placeholders2_1E:
	.zero		1
	.type		_ZN41_INTERNAL_42c3556f_4_k_cu_ce11f696_1248404cuda3std3__45__cpo3endE,@object
	.size		_ZN41_INTERNAL_42c3556f_4_k_cu_ce11f696_1248404cuda3std3__45__cpo3endE,(_ZN41_INTERNAL_42c3556f_4_k_cu_ce11f696_1248404cuda3std6ranges3__45__cpo3endE - _ZN41_INTERNAL_42c3556f_4_k_cu_ce11f696_1248404cuda3std3__45__cpo3endE)
_ZN41_INTERNAL_42c3556f_4_k_cu_ce11f696_1248404cuda3std3__45__cpo3endE:
	.zero		1
	.type		_ZN41_INTERNAL_42c3556f_4_k_cu_ce11f696_1248404cuda3std6ranges3__45__cpo3endE,@object
	.size		_ZN41_INTERNAL_42c3556f_4_k_cu_ce11f696_1248404cuda3std6ranges3__45__cpo3endE,(_ZN41_INTERNAL_42c3556f_4_k_cu_ce11f696_1248406thrust24THRUST_300001_SM_1000_NS12placeholders2_5E - _ZN41_INTERNAL_42c3556f_4_k_cu_ce11f696_1248404cuda3std6ranges3__45__cpo3endE)
_ZN41_INTERNAL_42c3556f_4_k_cu_ce11f696_1248404cuda3std6ranges3__45__cpo3endE:
	.zero		1
	.type		_ZN41_INTERNAL_42c3556f_4_k_cu_ce11f696_1248406thrust24THRUST_300001_SM_1000_NS12placeholders2_5E,@object
	.size		_ZN41_INTERNAL_42c3556f_4_k_cu_ce11f696_1248406thrust24THRUST_300001_SM_1000_NS12placeholders2_5E,(_ZN41_INTERNAL_42c3556f_4_k_cu_ce11f696_1248404cuda3std3__45__cpo4rendE - _ZN41_INTERNAL_42c3556f_4_k_cu_ce11f696_1248406thrust24THRUST_300001_SM_1000_NS12placeholders2_5E)
_ZN41_INTERNAL_42c3556f_4_k_cu_ce11f696_1248406thrust24THRUST_300001_SM_1000_NS12placeholders2_5E:
	.zero		1
	.type		_ZN41_INTERNAL_42c3556f_4_k_cu_ce11f696_1248404cuda3std3__45__cpo4rendE,@object
	.size		_ZN41_INTERNAL_42c3556f_4_k_cu_ce11f696_1248404cuda3std3__45__cpo4rendE,(_ZN41_INTERNAL_42c3556f_4_k_cu_ce11f696_1248404cuda3std6ranges3__45__cpo9iter_swapE - _ZN41_INTERNAL_42c3556f_4_k_cu_ce11f696_1248404cuda3std3__45__cpo4rendE)
_ZN41_INTERNAL_42c3556f_4_k_cu_ce11f696_1248404cuda3std3__45__cpo4rendE:
	.zero		1
	.type		_ZN41_INTERNAL_42c3556f_4_k_cu_ce11f696_1248404cuda3std6ranges3__45__cpo9iter_swapE,@object
	.size		_ZN41_INTERNAL_42c3556f_4_k_cu_ce11f696_1248404cuda3std6ranges3__45__cpo9iter_swapE,(_ZN41_INTERNAL_42c3556f_4_k_cu_ce11f696_1248404cuda3std3__48unexpectE - _ZN41_INTERNAL_42c3556f_4_k_cu_ce11f696_1248404cuda3std6ranges3__45__cpo9iter_swapE)
_ZN41_INTERNAL_42c3556f_4_k_cu_ce11f696_1248404cuda3std6ranges3__45__cpo9iter_swapE:
	.zero		1
	.type		_ZN41_INTERNAL_42c3556f_4_k_cu_ce11f696_1248404cuda3std3__48unexpectE,@object
	.size		_ZN41_INTERNAL_42c3556f_4_k_cu_ce11f696_1248404cuda3std3__48unexpectE,(_ZN41_INTERNAL_42c3556f_4_k_cu_ce11f696_1248406thrust24THRUST_300001_SM_1000_NS8cuda_cub3parE - _ZN41_INTERNAL_42c3556f_4_k_cu_ce11f696_1248404cuda3std3__48unexpectE)
_ZN41_INTERNAL_42c3556f_4_k_cu_ce11f696_1248404cuda3std3__48unexpectE:
	.zero		1
	.type		_ZN41_INTERNAL_42c3556f_4_k_cu_ce11f696_1248406thrust24THRUST_300001_SM_1000_NS8cuda_cub3parE,@object
	.size		_ZN41_INTERNAL_42c3556f_4_k_cu_ce11f696_1248406thrust24THRUST_300001_SM_1000_NS8cuda_cub3parE,(.L_29 - _ZN41_INTERNAL_42c3556f_4_k_cu_ce11f696_1248406thrust24THRUST_300001_SM_1000_NS8cuda_cub3parE)
_ZN41_INTERNAL_42c3556f_4_k_cu_ce11f696_1248406thrust24THRUST_300001_SM_1000_NS8cuda_cub3parE:
	.zero		1
.L_29:


//--------------------- .nv.constant0._ZN3cub18CUB_300001_SM_10006detail11EmptyKernelIvEEvv --------------------------
	.section	.nv.constant0._ZN3cub18CUB_300001_SM_10006detail11EmptyKernelIvEEvv,"a",@progbits
	.sectionflags	@""
	.align	4
.nv.constant0._ZN3cub18CUB_300001_SM_10006detail11EmptyKernelIvEEvv:
	.zero		896


//--------------------- SYMBOLS --------------------------

	.type		.nv.reservedSmem.offset0,@object
	.size		.nv.reservedSmem.offset0,0x4
